//
// Generated by NVIDIA NVVM Compiler
//
// Compiler Build ID: CL-36424714
// Cuda compilation tools, release 13.0, V13.0.88
// Based on NVVM 20.0.0
//

.version 9.0
.target sm_100
.address_size 64

	// .globl	_Z15updateParticlesP8Particleif

.visible .entry _Z15updateParticlesP8Particleif(
	.param .u64 .ptr .align 1 _Z15updateParticlesP8Particleif_param_0,
	.param .u32 _Z15updateParticlesP8Particleif_param_1,
	.param .f32 _Z15updateParticlesP8Particleif_param_2
)
{
	.reg .pred 	%p<2>;
	.reg .b32 	%r<6>;
	.reg .b32 	%f<12>;
	.reg .b64 	%rd<5>;

	ld.param.u64 	%rd1, [_Z15updateParticlesP8Particleif_param_0];
	ld.param.u32 	%r2, [_Z15updateParticlesP8Particleif_param_1];
	ld.param.f32 	%f1, [_Z15updateParticlesP8Particleif_param_2];
	mov.u32 	%r3, %ctaid.x;
	mov.u32 	%r4, %ntid.x;
	mov.u32 	%r5, %tid.x;
	mad.lo.s32 	%r1, %r3, %r4, %r5;
	setp.ge.s32 	%p1, %r1, %r2;
	@%p1 bra 	$L__BB0_2;
	cvta.to.global.u64 	%rd2, %rd1;
	mul.wide.s32 	%rd3, %r1, 24;
	add.s64 	%rd4, %rd2, %rd3;
	ld.global.f32 	%f2, [%rd4+16];
	fma.rn.f32 	%f3, %f1, 0fC11CF5C3, %f2;
	st.global.f32 	[%rd4+16], %f3;
	ld.global.f32 	%f4, [%rd4+12];
	ld.global.f32 	%f5, [%rd4];
	fma.rn.f32 	%f6, %f1, %f4, %f5;
	st.global.f32 	[%rd4], %f6;
	ld.global.f32 	%f7, [%rd4+4];
	fma.rn.f32 	%f8, %f1, %f3, %f7;
	st.global.f32 	[%rd4+4], %f8;
	ld.global.f32 	%f9, [%rd4+20];
	ld.global.f32 	%f10, [%rd4+8];
	fma.rn.f32 	%f11, %f1, %f9, %f10;
	st.global.f32 	[%rd4+8], %f11;
$L__BB0_2:
	ret;

}


// ===== COMPILED SASS (sm_100) =====

	.target	sm_100

	.elftype	@"ET_EXEC"


//--------------------- .note.nv.tkinfo           --------------------------
	.section	.note.nv.tkinfo,"",@"SHT_NOTE"
	.sectionflags	@"SHF_NOTE_NV_TKINFO"
	.tkinfo
        /*0018*/ 	.word	0x00000002
        /*0030*/ 	.string	""
        /*0030*/ 	.string	"ptxas"
        /*0030*/ 	.string	"Cuda compilation tools, release 13.0, V13.0.88"
        /*0030*/ 	.string	"Build cuda_13.0.r13.0/compiler.36424714_0"
        /*0030*/ 	.string	"-arch sm_100 -m 64 "



//--------------------- .note.nv.cuinfo           --------------------------
	.section	.note.nv.cuinfo,"",@"SHT_NOTE"
	.sectionflags	@"SHF_NOTE_NV_CUINFO"
        /*0018*/ 	.short	0x0002
        /*001a*/ 	.short	0x0064
        /*001c*/ 	.short	0x0082
	.zero		2


//--------------------- .nv.info                  --------------------------
	.section	.nv.info,"",@"SHT_CUDA_INFO"
	.align	4


	//----- nvinfo : EIATTR_REGCOUNT
	.align		4
        /*0000*/ 	.byte	0x04, 0x2f
        /*0002*/ 	.short	(.L_1 - .L_0)
	.align		4
.L_0:
        /*0004*/ 	.word	index@(_Z15updateParticlesP8Particleif)
        /*0008*/ 	.word	0x00000010


	//----- nvinfo : EIATTR_FRAME_SIZE
	.align		4
.L_1:
        /*000c*/ 	.byte	0x04, 0x11
        /*000e*/ 	.short	(.L_3 - .L_2)
	.align		4
.L_2:
        /*0010*/ 	.word	index@(_Z15updateParticlesP8Particleif)
        /*0014*/ 	.word	0x00000000


	//----- nvinfo : EIATTR_MIN_STACK_SIZE
	.align		4
.L_3:
        /*0018*/ 	.byte	0x04, 0x12
        /*001a*/ 	.short	(.L_5 - .L_4)
	.align		4
.L_4:
        /*001c*/ 	.word	index@(_Z15updateParticlesP8Particleif)
        /*0020*/ 	.word	0x00000000
.L_5:


//--------------------- .nv.compat                --------------------------
	.section	.nv.compat,"",@"SHT_CUDA_COMPAT_INFO"
	.align	4
        /*0000*/ 	.byte	0x02, 0x09, 0x00, 0x00, 0x02, 0x02, 0x01, 0x00, 0x02, 0x05, 0x05, 0x00, 0x03, 0x07, 0x01, 0x01
        /*0010*/ 	.byte	0x02, 0x03, 0x00, 0x00, 0x02, 0x06, 0x01, 0x00, 0x04, 0x0b, 0x08, 0x00, 0x09, 0x00, 0x00, 0x00
        /*0020*/ 	.byte	0x00, 0x00, 0x00, 0x00


//--------------------- .nv.info._Z15updateParticlesP8Particleif --------------------------
	.section	.nv.info._Z15updateParticlesP8Particleif,"",@"SHT_CUDA_INFO"
	.sectionflags	@""
	.align	4


	//----- nvinfo : EIATTR_CUDA_API_VERSION
	.align		4
        /*0000*/ 	.byte	0x04, 0x37
        /*0002*/ 	.short	(.L_7 - .L_6)
.L_6:
        /*0004*/ 	.word	0x00000082


	//----- nvinfo : EIATTR_KPARAM_INFO
	.align		4
.L_7:
        /*0008*/ 	.byte	0x04, 0x17
        /*000a*/ 	.short	(.L_9 - .L_8)
.L_8:
        /*000c*/ 	.word	0x00000000
        /*0010*/ 	.short	0x0002
        /*0012*/ 	.short	0x000c
        /*0014*/ 	.byte	0x00, 0xf0, 0x11, 0x00


	//----- nvinfo : EIATTR_KPARAM_INFO
	.align		4
.L_9:
        /*0018*/ 	.byte	0x04, 0x17
        /*001a*/ 	.short	(.L_11 - .L_10)
.L_10:
        /*001c*/ 	.word	0x00000000
        /*0020*/ 	.short	0x0001
        /*0022*/ 	.short	0x0008
        /*0024*/ 	.byte	0x00, 0xf0, 0x11, 0x00


	//----- nvinfo : EIATTR_KPARAM_INFO
	.align		4
.L_11:
        /*0028*/ 	.byte	0x04, 0x17
        /*002a*/ 	.short	(.L_13 - .L_12)
.L_12:
        /*002c*/ 	.word	0x00000000
        /*0030*/ 	.short	0x0000
        /*0032*/ 	.short	0x0000
        /*0034*/ 	.byte	0x00, 0xf5, 0x21, 0x00


	//----- nvinfo : EIATTR_SPARSE_MMA_MASK
	.align		4
.L_13:
        /*0038*/ 	.byte	0x03, 0x50
        /*003a*/ 	.short	0x0000


	//----- nvinfo : EIATTR_MAXREG_COUNT
	.align		4
        /*003c*/ 	.byte	0x03, 0x1b
        /*003e*/ 	.short	0x00ff


	//----- nvinfo : EIATTR_MERCURY_ISA_VERSION
	.align		4
        /*0040*/ 	.byte	0x03, 0x5f
        /*0042*/ 	.short	0x0101


	//----- nvinfo : EIATTR_VRC_CTA_INIT_COUNT
	.align		4
        /*0044*/ 	.byte	0x02, 0x4a
	.zero		1
	.zero		1


	//----- nvinfo : EIATTR_EXIT_INSTR_OFFSETS
	.align		4
        /*0048*/ 	.byte	0x04, 0x1c
        /*004a*/ 	.short	(.L_15 - .L_14)


	//   ....[0]....
.L_14:
        /*004c*/ 	.word	0x00000070


	//   ....[1]....
        /*0050*/ 	.word	0x000001a0


	//----- nvinfo : EIATTR_CBANK_PARAM_SIZE
	.align		4
.L_15:
        /*0054*/ 	.byte	0x03, 0x19
        /*0056*/ 	.short	0x0010


	//----- nvinfo : EIATTR_PARAM_CBANK
	.align		4
        /*0058*/ 	.byte	0x04, 0x0a
        /*005a*/ 	.short	(.L_17 - .L_16)
	.align		4
.L_16:
        /*005c*/ 	.word	index@(.nv.constant0._Z15updateParticlesP8Particleif)
        /*0060*/ 	.short	0x0380
        /*0062*/ 	.short	0x0010


	//----- nvinfo : EIATTR_SW_WAR
	.align		4
.L_17:
        /*0064*/ 	.byte	0x04, 0x36
        /*0066*/ 	.short	(.L_19 - .L_18)
.L_18:
        /*0068*/ 	.word	0x00000008
.L_19:


//--------------------- .nv.callgraph             --------------------------
	.section	.nv.callgraph,"",@"SHT_CUDA_CALLGRAPH"
	.align	4
	.sectionentsize	8
	.align		4
        /*0000*/ 	.word	0x00000000
	.align		4
        /*0004*/ 	.word	0xffffffff
	.align		4
        /*0008*/ 	.word	0x00000000
	.align		4
        /*000c*/ 	.word	0xfffffffe
	.align		4
        /*0010*/ 	.word	0x00000000
	.align		4
        /*0014*/ 	.word	0xfffffffd
	.align		4
        /*0018*/ 	.word	0x00000000
	.align		4
        /*001c*/ 	.word	0xfffffffc


//--------------------- .text._Z15updateParticlesP8Particleif --------------------------
	.section	.text._Z15updateParticlesP8Particleif,"ax",@progbits
	.align	128
        .global         _Z15updateParticlesP8Particleif
        .type           _Z15updateParticlesP8Particleif,@function
        .size           _Z15updateParticlesP8Particleif,(.L_x_1 - _Z15updateParticlesP8Particleif)
        .other          _Z15updateParticlesP8Particleif,@"STO_CUDA_ENTRY STV_DEFAULT"
_Z15updateParticlesP8Particleif:
.text._Z15updateParticlesP8Particleif:
[----:B------:R-:W-:Y:S01]  /*0000*/  LDC R1, c[0x0][0x37c] ;  /* 0x0000df00ff017b82 */ /* 0x000fe20000000800 */
[----:B------:R-:W0:Y:S07]  /*0010*/  S2R R0, SR_TID.X ;  /* 0x0000000000007919 */ /* 0x000e2e0000002100 */
[----:B------:R-:W0:Y:S01]  /*0020*/  S2UR UR4, SR_CTAID.X ;  /* 0x00000000000479c3 */ /* 0x000e220000002500 */
[----:B------:R-:W1:Y:S07]  /*0030*/  LDCU UR5, c[0x0][0x388] ;  /* 0x00007100ff0577ac */ /* 0x000e6e0008000800 */
[----:B------:R-:W0:Y:S02]  /*0040*/  LDC R5, c[0x0][0x360] ;  /* 0x0000d800ff057b82 */ /* 0x000e240000000800 */
[----:B0-----:R-:W-:-:S05]  /*0050*/  IMAD R5, R5, UR4, R0 ;  /* 0x0000000405057c24 */ /* 0x001fca000f8e0200 */
[----:B-1----:R-:W-:-:S13]  /*0060*/  ISETP.GE.AND P0, PT, R5, UR5, PT ;  /* 0x0000000505007c0c */ /* 0x002fda000bf06270 */
[----:B------:R-:W-:Y:S05]  /*0070*/  @P0 EXIT ;  /* 0x000000000000094d */ /* 0x000fea0003800000 */
[----:B------:R-:W0:Y:S01]  /*0080*/  LDC.64 R2, c[0x0][0x380] ;  /* 0x0000e000ff027b82 */ /* 0x000e220000000a00 */
[----:B------:R-:W1:Y:S07]  /*0090*/  LDCU.64 UR4, c[0x0][0x358] ;  /* 0x00006b00ff0477ac */ /* 0x000e6e0008000a00 */
[----:B------:R-:W2:Y:S01]  /*00a0*/  LDC R13, c[0x0][0x38c] ;  /* 0x0000e300ff0d7b82 */ /* 0x000ea20000000800 */
[----:B0-----:R-:W-:-:S05]  /*00b0*/  IMAD.WIDE R2, R5, 0x18, R2 ;  /* 0x0000001805027825 */ /* 0x001fca00078e0202 */
[----:B-1----:R-:W2:Y:S04]  /*00c0*/  LDG.E R0, desc[UR4][R2.64+0x10] ;  /* 0x0000100402007981 */ /* 0x002ea8000c1e1900 */
[----:B------:R-:W3:Y:S04]  /*00d0*/  LDG.E R4, desc[UR4][R2.64+0xc] ;  /* 0x00000c0402047981 */ /* 0x000ee8000c1e1900 */
[----:B------:R-:W3:Y:S04]  /*00e0*/  LDG.E R7, desc[UR4][R2.64] ;  /* 0x0000000402077981 */ /* 0x000ee8000c1e1900 */
[----:B------:R-:W4:Y:S04]  /*00f0*/  LDG.E R6, desc[UR4][R2.64+0x4] ;  /* 0x0000040402067981 */ /* 0x000f28000c1e1900 */
[----:B------:R-:W5:Y:S04]  /*0100*/  LDG.E R8, desc[UR4][R2.64+0x14] ;  /* 0x0000140402087981 */ /* 0x000f68000c1e1900 */
[----:B------:R-:W5:Y:S01]  /*0110*/  LDG.E R11, desc[UR4][R2.64+0x8] ;  /* 0x00000804020b7981 */ /* 0x000f62000c1e1900 */
[----:B--2---:R-:W-:-:S05]  /*0120*/  FFMA R5, R13, -9.8100004196166992188, R0 ;  /* 0xc11cf5c30d057823 */ /* 0x004fca0000000000 */
[----:B------:R-:W-:Y:S01]  /*0130*/  STG.E desc[UR4][R2.64+0x10], R5 ;  /* 0x0000100502007986 */ /* 0x000fe2000c101904 */
[-C--:B---3--:R-:W-:Y:S01]  /*0140*/  FFMA R7, R4, R13.reuse, R7 ;  /* 0x0000000d04077223 */ /* 0x088fe20000000007 */
[----:B----4-:R-:W-:-:S04]  /*0150*/  FFMA R9, R5, R13, R6 ;  /* 0x0000000d05097223 */ /* 0x010fc80000000006 */
[----:B------:R-:W-:Y:S04]  /*0160*/  STG.E desc[UR4][R2.64], R7 ;  /* 0x0000000702007986 */ /* 0x000fe8000c101904 */
[----:B------:R-:W-:Y:S01]  /*0170*/  STG.E desc[UR4][R2.64+0x4], R9 ;  /* 0x0000040902007986 */ /* 0x000fe2000c101904 */
[----:B-----5:R-:W-:-:S05]  /*0180*/  FFMA R11, R8, R13, R11 ;  /* 0x0000000d080b7223 */ /* 0x020fca000000000b */
[----:B------:R-:W-:Y:S01]  /*0190*/  STG.E desc[UR4][R2.64+0x8], R11 ;  /* 0x0000080b02007986 */ /* 0x000fe2000c101904 */
[----:B------:R-:W-:Y:S05]  /*01a0*/  EXIT ;  /* 0x000000000000794d */ /* 0x000fea0003800000 */
.L_x_0:
[----:B------:R-:W-:-:S00]  /*01b0*/  BRA `(.L_x_0) ;  /* 0xfffffffc00fc7947 */ /* 0x000fc0000383ffff */
[----:B------:R-:W-:-:S00]  /*01c0*/  NOP ;  /* 0x0000000000007918 */ /* 0x000fc00000000000 */
        /* <DEDUP_REMOVED lines=11> */
.L_x_1:


//--------------------- .nv.shared.reserved.0     --------------------------
	.section	.nv.shared.reserved.0,"aw",@nobits
	.weak		__nv_reservedSMEM_offset_0_alias
	.size		__nv_reservedSMEM_offset_0_alias, 0, 64
	.other		__nv_reservedSMEM_offset_0_alias,@"STO_CUDA_RESERVED_SHARED STV_DEFAULT"
__nv_reservedSMEM_offset_0_alias:
	.zero		0
	.zero		64


//--------------------- .nv.constant0._Z15updateParticlesP8Particleif --------------------------
	.section	.nv.constant0._Z15updateParticlesP8Particleif,"a",@progbits
	.sectionflags	@""
	.align	4
.nv.constant0._Z15updateParticlesP8Particleif:
	.zero		912


//--------------------- SYMBOLS --------------------------

	.type		.nv.reservedSmem.offset0,@object
	.size		.nv.reservedSmem.offset0,0x4
